	.headerflags	@"EF_CUDA_TEXMODE_UNIFIED EF_CUDA_64BIT_ADDRESS EF_CUDA_ACCELERATORS EF_CUDA_SM90 EF_CUDA_VIRTUAL_SM(EF_CUDA_SM90)"
	.elftype	@"ET_EXEC"


//--------------------- .nv.info                  --------------------------
	.section	.nv.info,"",@"SHT_CUDA_INFO"
	.align	4


	//----- nvinfo : EIATTR_REGCOUNT
	.align		4
        /*0000*/ 	.byte	0x04, 0x2f
        /*0002*/ 	.short	(.L_1 - .L_0)
	.align		4
.L_0:
        /*0004*/ 	.word	index@(triton_poi_fused_cat_2)
        /*0008*/ 	.word	0x00000011


	//----- nvinfo : EIATTR_MIN_STACK_SIZE
	.align		4
.L_1:
        /*000c*/ 	.byte	0x04, 0x12
        /*000e*/ 	.short	(.L_3 - .L_2)
	.align		4
.L_2:
        /*0010*/ 	.word	index@(triton_poi_fused_cat_2)
        /*0014*/ 	.word	0x00000000


	//----- nvinfo : EIATTR_FRAME_SIZE
	.align		4
.L_3:
        /*0018*/ 	.byte	0x04, 0x11
        /*001a*/ 	.short	(.L_5 - .L_4)
	.align		4
.L_4:
        /*001c*/ 	.word	index@(triton_poi_fused_cat_2)
        /*0020*/ 	.word	0x00000000


	//----- nvinfo : EIATTR_MIN_STACK_SIZE
	.align		4
.L_5:
        /*0024*/ 	.byte	0x04, 0x12
        /*0026*/ 	.short	(.L_7 - .L_6)
	.align		4
.L_6:
        /*0028*/ 	.word	index@(triton_poi_fused_cat_2)
        /*002c*/ 	.word	0x00000000
.L_7:


//--------------------- .nv.info.triton_poi_fused_cat_2 --------------------------
	.section	.nv.info.triton_poi_fused_cat_2,"",@"SHT_CUDA_INFO"
	.sectionflags	@""
	.align	4


	//----- nvinfo : EIATTR_CUDA_API_VERSION
	.align		4
        /*0000*/ 	.byte	0x04, 0x37
        /*0002*/ 	.short	(.L_9 - .L_8)
.L_8:
        /*0004*/ 	.word	0x0000007c


	//----- nvinfo : EIATTR_KPARAM_INFO
	.align		4
.L_9:
        /*0008*/ 	.byte	0x04, 0x17
        /*000a*/ 	.short	(.L_11 - .L_10)
.L_10:
        /*000c*/ 	.word	0x00000000
        /*0010*/ 	.short	0x0004
        /*0012*/ 	.short	0x0020
        /*0014*/ 	.byte	0x00, 0xf0, 0x11, 0x00


	//----- nvinfo : EIATTR_KPARAM_INFO
	.align		4
.L_11:
        /*0018*/ 	.byte	0x04, 0x17
        /*001a*/ 	.short	(.L_13 - .L_12)
.L_12:
        /*001c*/ 	.word	0x00000000
        /*0020*/ 	.short	0x0003
        /*0022*/ 	.short	0x0018
        /*0024*/ 	.byte	0x00, 0xf4, 0x21, 0x00


	//----- nvinfo : EIATTR_KPARAM_INFO
	.align		4
.L_13:
        /*0028*/ 	.byte	0x04, 0x17
        /*002a*/ 	.short	(.L_15 - .L_14)
.L_14:
        /*002c*/ 	.word	0x00000000
        /*0030*/ 	.short	0x0002
        /*0032*/ 	.short	0x0010
        /*0034*/ 	.byte	0x00, 0xf4, 0x21, 0x00


	//----- nvinfo : EIATTR_KPARAM_INFO
	.align		4
.L_15:
        /*0038*/ 	.byte	0x04, 0x17
        /*003a*/ 	.short	(.L_17 - .L_16)
.L_16:
        /*003c*/ 	.word	0x00000000
        /*0040*/ 	.short	0x0001
        /*0042*/ 	.short	0x0008
        /*0044*/ 	.byte	0x00, 0xf4, 0x21, 0x00


	//----- nvinfo : EIATTR_KPARAM_INFO
	.align		4
.L_17:
        /*0048*/ 	.byte	0x04, 0x17
        /*004a*/ 	.short	(.L_19 - .L_18)
.L_18:
        /*004c*/ 	.word	0x00000000
        /*0050*/ 	.short	0x0000
        /*0052*/ 	.short	0x0000
        /*0054*/ 	.byte	0x00, 0xf4, 0x21, 0x00


	//----- nvinfo : EIATTR_SPARSE_MMA_MASK
	.align		4
.L_19:
        /*0058*/ 	.byte	0x03, 0x50
        /*005a*/ 	.short	0x0000


	//----- nvinfo : EIATTR_MAXREG_COUNT
	.align		4
        /*005c*/ 	.byte	0x03, 0x1b
        /*005e*/ 	.short	0x00ff


	//----- nvinfo : EIATTR_EXIT_INSTR_OFFSETS
	.align		4
        /*0060*/ 	.byte	0x04, 0x1c
        /*0062*/ 	.short	(.L_21 - .L_20)


	//   ....[0]....
.L_20:
        /*0064*/ 	.word	0x000004a0


	//   ....[1]....
        /*0068*/ 	.word	0x000004c0


	//----- nvinfo : EIATTR_REQNTID
	.align		4
.L_21:
        /*006c*/ 	.byte	0x04, 0x10
        /*006e*/ 	.short	(.L_23 - .L_22)
.L_22:
        /*0070*/ 	.word	0x00000080
        /*0074*/ 	.word	0x00000001
        /*0078*/ 	.word	0x00000001


	//----- nvinfo : EIATTR_CBANK_PARAM_SIZE
	.align		4
.L_23:
        /*007c*/ 	.byte	0x03, 0x19
        /*007e*/ 	.short	0x0024


	//----- nvinfo : EIATTR_PARAM_CBANK
	.align		4
        /*0080*/ 	.byte	0x04, 0x0a
        /*0082*/ 	.short	(.L_25 - .L_24)
	.align		4
.L_24:
        /*0084*/ 	.word	index@(.nv.constant0.triton_poi_fused_cat_2)
        /*0088*/ 	.short	0x0210
        /*008a*/ 	.short	0x0024


	//----- nvinfo : EIATTR_SW_WAR
	.align		4
.L_25:
        /*008c*/ 	.byte	0x04, 0x36
        /*008e*/ 	.short	(.L_27 - .L_26)
.L_26:
        /*0090*/ 	.word	0x00000008
.L_27:


//--------------------- .nv.callgraph             --------------------------
	.section	.nv.callgraph,"",@"SHT_CUDA_CALLGRAPH"
	.align	4
	.sectionentsize	8
	.align		4
        /*0000*/ 	.word	0x00000000
	.align		4
        /*0004*/ 	.word	0xffffffff
	.align		4
        /*0008*/ 	.word	0x00000000
	.align		4
        /*000c*/ 	.word	0xfffffffe
	.align		4
        /*0010*/ 	.word	0x00000000
	.align		4
        /*0014*/ 	.word	0xfffffffd
	.align		4
        /*0018*/ 	.word	0x00000000
	.align		4
        /*001c*/ 	.word	0xfffffffc


//--------------------- .text.triton_poi_fused_cat_2 --------------------------
	.section	.text.triton_poi_fused_cat_2,"ax",@progbits
	.align	128
        .global         triton_poi_fused_cat_2
        .type           triton_poi_fused_cat_2,@function
        .size           triton_poi_fused_cat_2,(.L_x_1 - triton_poi_fused_cat_2)
        .other          triton_poi_fused_cat_2,@"STO_CUDA_ENTRY STV_DEFAULT"
triton_poi_fused_cat_2:
.text.triton_poi_fused_cat_2:
[----:B------:R-:W0:Y:S02]  /*0000*/  LDC R1, c[0x0][0x28] ;  /* 0x00000a00ff017b82 */ /* 0x000e240000000800 */
[----:B------:R-:W1:Y:S01]  /*0010*/  S2R R0, SR_TID.X ;  /* 0x0000000000007919 */ /* 0x000e620000002100 */
[----:B------:R-:W-:Y:S01]  /*0020*/  ULDC.64 UR6, c[0x0][0x220] ;  /* 0x0000880000067ab9 */ /* 0x000fe20000000a00 */
[----:B------:R-:W-:Y:S01]  /*0030*/  ULDC.64 UR4, c[0x0][0x208] ;  /* 0x0000820000047ab9 */ /* 0x000fe20000000a00 */
[----:B------:R-:W2:Y:S01]  /*0040*/  S2R R3, SR_CTAID.X ;  /* 0x0000000000037919 */ /* 0x000ea20000002500 */
[----:B-1----:R-:W-:-:S05]  /*0050*/  LOP3.LUT R0, R0, 0x7f, RZ, 0xc0, !PT ;  /* 0x0000007f00007812 */ /* 0x002fca00078ec0ff */
[----:B--2---:R-:W-:Y:S02]  /*0060*/  IMAD R0, R3, 0x80, R0 ;  /* 0x0000008003007824 */ /* 0x004fe400078e0200 */
[----:B------:R-:W1:Y:S03]  /*0070*/  LDC.64 R2, c[0x0][0x218] ;  /* 0x00008600ff027b82 */ /* 0x000e660000000a00 */
[----:B------:R-:W-:Y:S02]  /*0080*/  SHF.R.S32.HI R5, RZ, 0x1f, R0 ;  /* 0x0000001fff057819 */ /* 0x000fe40000011400 */
[----:B------:R-:W-:Y:S02]  /*0090*/  ISETP.GE.AND P0, PT, R0, 0x100, PT ;  /* 0x000001000000780c */ /* 0x000fe40003f06270 */
[CC--:B------:R-:W-:Y:S02]  /*00a0*/  LEA.HI R4, R5.reuse, R0.reuse, RZ, 0x4 ;  /* 0x0000000005047211 */ /* 0x0c0fe400078f20ff */
[----:B------:R-:W-:-:S02]  /*00b0*/  LEA.HI R8, R5, R0, RZ, 0x6 ;  /* 0x0000000005087211 */ /* 0x000fc400078f30ff */
[----:B------:R-:W-:Y:S02]  /*00c0*/  SHF.R.S32.HI R6, RZ, 0x4, R4 ;  /* 0x00000004ff067819 */ /* 0x000fe40000011404 */
[----:B------:R-:W-:Y:S02]  /*00d0*/  SHF.R.S32.HI R9, RZ, 0x6, R8 ;  /* 0x00000006ff097819 */ /* 0x000fe40000011408 */
[----:B------:R-:W-:Y:S02]  /*00e0*/  LEA.HI R7, R6, R6, RZ, 0x2 ;  /* 0x0000000606077211 */ /* 0x000fe400078f10ff */
[----:B------:R-:W-:Y:S01]  /*00f0*/  LOP3.LUT R5, R4, 0xfffffff0, RZ, 0xc0, !PT ;  /* 0xfffffff004057812 */ /* 0x000fe200078ec0ff */
[----:B------:R-:W-:Y:S01]  /*0100*/  IMAD.SHL.U32 R4, R9, 0x20, RZ ;  /* 0x0000002009047824 */ /* 0x000fe200078e00ff */
[----:B------:R-:W-:Y:S01]  /*0110*/  LOP3.LUT R7, R7, 0xfffffffc, RZ, 0xc0, !PT ;  /* 0xfffffffc07077812 */ /* 0x000fe200078ec0ff */
[----:B------:R-:W-:Y:S01]  /*0120*/  IMAD.MOV.U32 R9, RZ, RZ, RZ ;  /* 0x000000ffff097224 */ /* 0x000fe200078e00ff */
[----:B------:R-:W-:Y:S01]  /*0130*/  LOP3.LUT R11, R8, 0xffffffc0, RZ, 0xc0, !PT ;  /* 0xffffffc0080b7812 */ /* 0x000fe200078ec0ff */
[----:B------:R-:W-:-:S02]  /*0140*/  IMAD.IADD R5, R0, 0x1, -R5 ;  /* 0x0000000100057824 */ /* 0x000fc400078e0a05 */
[----:B------:R-:W-:Y:S01]  /*0150*/  IMAD.IADD R7, R6, 0x1, -R7 ;  /* 0x0000000106077824 */ /* 0x000fe200078e0a07 */
[----:B------:R-:W-:Y:S02]  /*0160*/  SHF.R.S32.HI R6, RZ, 0x1f, R4 ;  /* 0x0000001fff067819 */ /* 0x000fe40000011404 */
[----:B------:R-:W-:Y:S02]  /*0170*/  SHF.R.S32.HI R8, RZ, 0x1f, R5 ;  /* 0x0000001fff087819 */ /* 0x000fe40000011405 */
[C---:B------:R-:W-:Y:S02]  /*0180*/  ISETP.GE.AND P1, PT, R7.reuse, 0x2, PT ;  /* 0x000000020700780c */ /* 0x040fe40003f26270 */
[C---:B------:R-:W-:Y:S01]  /*0190*/  ISETP.GT.AND P3, PT, R7.reuse, 0x1, !P0 ;  /* 0x000000010700780c */ /* 0x040fe20004764270 */
[----:B------:R-:W-:Y:S01]  /*01a0*/  IMAD.SHL.U32 R7, R7, 0x10, RZ ;  /* 0x0000001007077824 */ /* 0x000fe200078e00ff */
[----:B------:R-:W-:Y:S02]  /*01b0*/  ISETP.LT.AND P2, PT, R0, 0x100, !P1 ;  /* 0x000001000000780c */ /* 0x000fe40004f41270 */
[----:B------:R-:W-:-:S02]  /*01c0*/  IADD3 R11, R4, R0, -R11 ;  /* 0x00000000040b7210 */ /* 0x000fc40007ffe80b */
[----:B------:R-:W-:Y:S02]  /*01d0*/  IADD3 R10, P4, P5, R7, R5, R4 ;  /* 0x00000005070a7210 */ /* 0x000fe40007d9e004 */
[----:B------:R-:W-:Y:S01]  /*01e0*/  SHF.R.S32.HI R7, RZ, 0x1f, R7 ;  /* 0x0000001fff077819 */ /* 0x000fe20000011407 */
[----:B-1----:R-:W-:Y:S02]  /*01f0*/  IMAD.WIDE R4, R11, 0x4, R2 ;  /* 0x000000040b047825 */ /* 0x002fe400078e0202 */
[----:B------:R-:W1:Y:S01]  /*0200*/  LDC.64 R2, c[0x0][0x210] ;  /* 0x00008400ff027b82 */ /* 0x000e620000000a00 */
[----:B------:R-:W-:Y:S02]  /*0210*/  IADD3.X R7, R7, R8, R6, P4, P5 ;  /* 0x0000000807077210 */ /* 0x000fe400027ea406 */
[C---:B------:R-:W-:Y:S01]  /*0220*/  LEA R6, P4, R10.reuse, UR6, 0x2 ;  /* 0x000000060a067c11 */ /* 0x040fe2000f8810ff */
[----:B------:R-:W-:Y:S01]  /*0230*/  IMAD.MOV.U32 R12, RZ, RZ, RZ ;  /* 0x000000ffff0c7224 */ /* 0x000fe200078e00ff */
[----:B------:R-:W2:Y:S02]  /*0240*/  @P2 LDG.E R9, desc[UR4][R4.64] ;  /* 0x0000000404092981 */ /* 0x000ea4000c1e1900 */
[----:B------:R-:W-:-:S05]  /*0250*/  LEA.HI.X R7, R10, UR7, R7, 0x2, P4 ;  /* 0x000000070a077c11 */ /* 0x000fca000a0f1407 */
[----:B------:R-:W3:Y:S01]  /*0260*/  @P3 LDG.E R12, desc[UR4][R6.64+-0x80] ;  /* 0xffff8004060c3981 */ /* 0x000ee2000c1e1900 */
[----:B------:R-:W-:Y:S02]  /*0270*/  IMAD.MOV.U32 R8, RZ, RZ, RZ ;  /* 0x000000ffff087224 */ /* 0x000fe400078e00ff */
[----:B-1----:R-:W-:-:S05]  /*0280*/  IMAD.WIDE R2, R11, 0x4, R2 ;  /* 0x000000040b027825 */ /* 0x002fca00078e0202 */
[----:B------:R-:W4:Y:S01]  /*0290*/  @P2 LDG.E R8, desc[UR4][R2.64] ;  /* 0x0000000402082981 */ /* 0x000f22000c1e1900 */
[----:B--2---:R-:W-:-:S05]  /*02a0*/  SEL R9, R9, RZ, P2 ;  /* 0x000000ff09097207 */ /* 0x004fca0001000000 */
[----:B------:R-:W-:Y:S01]  /*02b0*/  FADD R10, RZ, -R9 ;  /* 0x80000009ff0a7221 */ /* 0x000fe20000000000 */
[----:B---3--:R-:W-:-:S03]  /*02c0*/  SEL R12, R12, RZ, P3 ;  /* 0x000000ff0c0c7207 */ /* 0x008fc60001800000 */
[----:B------:R-:W-:Y:S02]  /*02d0*/  FMUL R10, R10, 1.4426950216293334961 ;  /* 0x3fb8aa3b0a0a7820 */ /* 0x000fe40000400000 */
[----:B------:R-:W-:-:S03]  /*02e0*/  FADD R4, RZ, -R12 ;  /* 0x8000000cff047221 */ /* 0x000fc60000000000 */
[----:B------:R-:W-:Y:S01]  /*02f0*/  FSETP.GEU.AND P3, PT, R10, -126, PT ;  /* 0xc2fc00000a00780b */ /* 0x000fe20003f6e000 */
[----:B------:R-:W-:-:S05]  /*0300*/  FMUL R5, R4, 1.4426950216293334961 ;  /* 0x3fb8aa3b04057820 */ /* 0x000fca0000400000 */
[----:B------:R-:W-:Y:S02]  /*0310*/  FSETP.GEU.AND P4, PT, R5, -126, PT ;  /* 0xc2fc00000500780b */ /* 0x000fe40003f8e000 */
[----:B----4-:R-:W-:-:S05]  /*0320*/  SEL R14, R8, RZ, P2 ;  /* 0x000000ff080e7207 */ /* 0x010fca0001000000 */
[----:B------:R-:W-:-:S04]  /*0330*/  @!P3 FMUL R10, R10, 0.5 ;  /* 0x3f0000000a0ab820 */ /* 0x000fc80000400000 */
[----:B------:R1:W2:Y:S02]  /*0340*/  MUFU.EX2 R4, R10 ;  /* 0x0000000a00047308 */ /* 0x0002a40000000800 */
[----:B------:R-:W-:-:S06]  /*0350*/  @!P4 FMUL R5, R5, 0.5 ;  /* 0x3f0000000505c820 */ /* 0x000fcc0000400000 */
[----:B------:R-:W3:Y:S01]  /*0360*/  MUFU.EX2 R2, R5 ;  /* 0x0000000500027308 */ /* 0x000ee20000000800 */
[----:B-1----:R-:W-:Y:S02]  /*0370*/  IMAD.MOV.U32 R10, RZ, RZ, 0x3e800000 ;  /* 0x3e800000ff0a7424 */ /* 0x002fe400078e00ff */
[----:B--2---:R-:W-:-:S04]  /*0380*/  @!P3 FMUL R4, R4, R4 ;  /* 0x000000040404b220 */ /* 0x004fc80000400000 */
[----:B------:R-:W-:Y:S01]  /*0390*/  FADD R4, R4, 1 ;  /* 0x3f80000004047421 */ /* 0x000fe20000000000 */
[----:B---3--:R-:W-:-:S04]  /*03a0*/  @!P4 FMUL R2, R2, R2 ;  /* 0x000000020202c220 */ /* 0x008fc80000400000 */
[----:B------:R-:W-:Y:S01]  /*03b0*/  FSETP.GT.AND P3, PT, R4, 8.50705917302346158658e+37, PT ;  /* 0x7e8000000400780b */ /* 0x000fe20003f64000 */
[----:B------:R-:W-:-:S03]  /*03c0*/  FADD R7, R2, 1 ;  /* 0x3f80000002077421 */ /* 0x000fc60000000000 */
[----:B------:R-:W-:Y:S01]  /*03d0*/  FSEL R5, R10, 1, P3 ;  /* 0x3f8000000a057808 */ /* 0x000fe20001800000 */
[----:B------:R-:W1:Y:S01]  /*03e0*/  LDC.64 R2, c[0x0][0x228] ;  /* 0x00008a00ff027b82 */ /* 0x000e620000000a00 */
[----:B------:R-:W-:-:S04]  /*03f0*/  FSETP.GT.AND P4, PT, R7, 8.50705917302346158658e+37, PT ;  /* 0x7e8000000700780b */ /* 0x000fc80003f84000 */
[----:B------:R-:W-:-:S03]  /*0400*/  FSEL R8, R10, 1, P4 ;  /* 0x3f8000000a087808 */ /* 0x000fc60002000000 */
[----:B------:R-:W-:-:S06]  /*0410*/  @P3 FMUL R4, R4, 0.25 ;  /* 0x3e80000004043820 */ /* 0x000fcc0000400000 */
[----:B------:R-:W2:Y:S01]  /*0420*/  MUFU.RCP R4, R4 ;  /* 0x0000000400047308 */ /* 0x000ea20000001000 */
[----:B------:R-:W-:-:S07]  /*0430*/  @P4 FMUL R7, R7, 0.25 ;  /* 0x3e80000007074820 */ /* 0x000fce0000400000 */
[----:B------:R-:W3:Y:S01]  /*0440*/  MUFU.RCP R7, R7 ;  /* 0x0000000700077308 */ /* 0x000ee20000001000 */
[----:B-1----:R-:W-:-:S04]  /*0450*/  IMAD.WIDE R2, R0, 0x4, R2 ;  /* 0x0000000400027825 */ /* 0x002fc800078e0202 */
[----:B--2---:R-:W-:-:S04]  /*0460*/  FMUL R6, R4, R5 ;  /* 0x0000000504067220 */ /* 0x004fc80000400000 */
[----:B------:R-:W-:Y:S01]  /*0470*/  FFMA R9, R9, R6, R14 ;  /* 0x0000000609097223 */ /* 0x000fe2000000000e */
[----:B---3--:R-:W-:-:S04]  /*0480*/  FMUL R5, R7, R8 ;  /* 0x0000000807057220 */ /* 0x008fc80000400000 */
[----:B------:R-:W-:Y:S01]  /*0490*/  @P1 FMUL R9, R12, R5 ;  /* 0x000000050c091220 */ /* 0x000fe20000400000 */
[----:B------:R-:W-:Y:S06]  /*04a0*/  @P0 EXIT ;  /* 0x000000000000094d */ /* 0x000fec0003800000 */
[----:B------:R-:W-:Y:S01]  /*04b0*/  STG.E desc[UR4][R2.64], R9 ;  /* 0x0000000902007986 */ /* 0x000fe2000c101904 */
[----:B------:R-:W-:Y:S05]  /*04c0*/  EXIT ;  /* 0x000000000000794d */ /* 0x000fea0003800000 */
.L_x_0:
[----:B------:R-:W-:-:S00]  /*04d0*/  BRA `(.L_x_0) ;  /* 0xfffffffc00fc7947 */ /* 0x000fc0000383ffff */
[----:B------:R-:W-:-:S00]  /*04e0*/  NOP ;  /* 0x0000000000007918 */ /* 0x000fc00000000000 */
        /* <DEDUP_REMOVED lines=9> */
.L_x_1:


//--------------------- .nv.constant0.triton_poi_fused_cat_2 --------------------------
	.section	.nv.constant0.triton_poi_fused_cat_2,"a",@progbits
	.sectionflags	@""
	.align	4
.nv.constant0.triton_poi_fused_cat_2:
	.zero		564
